//
// Generated by NVIDIA NVVM Compiler
//
// Compiler Build ID: CL-36424714
// Cuda compilation tools, release 13.0, V13.0.88
// Based on NVVM 20.0.0
//

.version 9.0
.target sm_100
.address_size 64

	// .globl	_Z9cuda_vecsPfS_S_i

.visible .entry _Z9cuda_vecsPfS_S_i(
	.param .u64 .ptr .align 1 _Z9cuda_vecsPfS_S_i_param_0,
	.param .u64 .ptr .align 1 _Z9cuda_vecsPfS_S_i_param_1,
	.param .u64 .ptr .align 1 _Z9cuda_vecsPfS_S_i_param_2,
	.param .u32 _Z9cuda_vecsPfS_S_i_param_3
)
{
	.reg .pred 	%p<2>;
	.reg .b32 	%r<3>;
	.reg .b32 	%f<4>;
	.reg .b64 	%rd<11>;

	ld.param.u64 	%rd1, [_Z9cuda_vecsPfS_S_i_param_0];
	ld.param.u64 	%rd2, [_Z9cuda_vecsPfS_S_i_param_1];
	ld.param.u64 	%rd3, [_Z9cuda_vecsPfS_S_i_param_2];
	ld.param.u32 	%r2, [_Z9cuda_vecsPfS_S_i_param_3];
	mov.u32 	%r1, %tid.x;
	setp.ge.s32 	%p1, %r1, %r2;
	@%p1 bra 	$L__BB0_2;
	cvta.to.global.u64 	%rd4, %rd1;
	cvta.to.global.u64 	%rd5, %rd2;
	cvta.to.global.u64 	%rd6, %rd3;
	mul.wide.u32 	%rd7, %r1, 4;
	add.s64 	%rd8, %rd4, %rd7;
	ld.global.f32 	%f1, [%rd8];
	add.s64 	%rd9, %rd5, %rd7;
	ld.global.f32 	%f2, [%rd9];
	add.f32 	%f3, %f1, %f2;
	add.s64 	%rd10, %rd6, %rd7;
	st.global.f32 	[%rd10], %f3;
$L__BB0_2:
	ret;

}


// ===== COMPILED SASS (sm_100) =====

	.target	sm_100

	.elftype	@"ET_EXEC"


//--------------------- .note.nv.tkinfo           --------------------------
	.section	.note.nv.tkinfo,"",@"SHT_NOTE"
	.sectionflags	@"SHF_NOTE_NV_TKINFO"
	.tkinfo
        /*0018*/ 	.word	0x00000002
        /*0030*/ 	.string	""
        /*0030*/ 	.string	"ptxas"
        /*0030*/ 	.string	"Cuda compilation tools, release 13.0, V13.0.88"
        /*0030*/ 	.string	"Build cuda_13.0.r13.0/compiler.36424714_0"
        /*0030*/ 	.string	"-arch sm_100 -m 64 "



//--------------------- .note.nv.cuinfo           --------------------------
	.section	.note.nv.cuinfo,"",@"SHT_NOTE"
	.sectionflags	@"SHF_NOTE_NV_CUINFO"
        /*0018*/ 	.short	0x0002
        /*001a*/ 	.short	0x0064
        /*001c*/ 	.short	0x0082
	.zero		2


//--------------------- .nv.info                  --------------------------
	.section	.nv.info,"",@"SHT_CUDA_INFO"
	.align	4


	//----- nvinfo : EIATTR_REGCOUNT
	.align		4
        /*0000*/ 	.byte	0x04, 0x2f
        /*0002*/ 	.short	(.L_1 - .L_0)
	.align		4
.L_0:
        /*0004*/ 	.word	index@(_Z9cuda_vecsPfS_S_i)
        /*0008*/ 	.word	0x0000000c


	//----- nvinfo : EIATTR_FRAME_SIZE
	.align		4
.L_1:
        /*000c*/ 	.byte	0x04, 0x11
        /*000e*/ 	.short	(.L_3 - .L_2)
	.align		4
.L_2:
        /*0010*/ 	.word	index@(_Z9cuda_vecsPfS_S_i)
        /*0014*/ 	.word	0x00000000


	//----- nvinfo : EIATTR_MIN_STACK_SIZE
	.align		4
.L_3:
        /*0018*/ 	.byte	0x04, 0x12
        /*001a*/ 	.short	(.L_5 - .L_4)
	.align		4
.L_4:
        /*001c*/ 	.word	index@(_Z9cuda_vecsPfS_S_i)
        /*0020*/ 	.word	0x00000000
.L_5:


//--------------------- .nv.compat                --------------------------
	.section	.nv.compat,"",@"SHT_CUDA_COMPAT_INFO"
	.align	4
        /*0000*/ 	.byte	0x02, 0x09, 0x00, 0x00, 0x02, 0x02, 0x01, 0x00, 0x02, 0x05, 0x05, 0x00, 0x03, 0x07, 0x01, 0x01
        /*0010*/ 	.byte	0x02, 0x03, 0x00, 0x00, 0x02, 0x06, 0x01, 0x00, 0x04, 0x0b, 0x08, 0x00, 0x09, 0x00, 0x00, 0x00
        /*0020*/ 	.byte	0x00, 0x00, 0x00, 0x00


//--------------------- .nv.info._Z9cuda_vecsPfS_S_i --------------------------
	.section	.nv.info._Z9cuda_vecsPfS_S_i,"",@"SHT_CUDA_INFO"
	.sectionflags	@""
	.align	4


	//----- nvinfo : EIATTR_CUDA_API_VERSION
	.align		4
        /*0000*/ 	.byte	0x04, 0x37
        /*0002*/ 	.short	(.L_7 - .L_6)
.L_6:
        /*0004*/ 	.word	0x00000082


	//----- nvinfo : EIATTR_KPARAM_INFO
	.align		4
.L_7:
        /*0008*/ 	.byte	0x04, 0x17
        /*000a*/ 	.short	(.L_9 - .L_8)
.L_8:
        /*000c*/ 	.word	0x00000000
        /*0010*/ 	.short	0x0003
        /*0012*/ 	.short	0x0018
        /*0014*/ 	.byte	0x00, 0xf0, 0x11, 0x00


	//----- nvinfo : EIATTR_KPARAM_INFO
	.align		4
.L_9:
        /*0018*/ 	.byte	0x04, 0x17
        /*001a*/ 	.short	(.L_11 - .L_10)
.L_10:
        /*001c*/ 	.word	0x00000000
        /*0020*/ 	.short	0x0002
        /*0022*/ 	.short	0x0010
        /*0024*/ 	.byte	0x00, 0xf5, 0x21, 0x00


	//----- nvinfo : EIATTR_KPARAM_INFO
	.align		4
.L_11:
        /*0028*/ 	.byte	0x04, 0x17
        /*002a*/ 	.short	(.L_13 - .L_12)
.L_12:
        /*002c*/ 	.word	0x00000000
        /*0030*/ 	.short	0x0001
        /*0032*/ 	.short	0x0008
        /*0034*/ 	.byte	0x00, 0xf5, 0x21, 0x00


	//----- nvinfo : EIATTR_KPARAM_INFO
	.align		4
.L_13:
        /*0038*/ 	.byte	0x04, 0x17
        /*003a*/ 	.short	(.L_15 - .L_14)
.L_14:
        /*003c*/ 	.word	0x00000000
        /*0040*/ 	.short	0x0000
        /*0042*/ 	.short	0x0000
        /*0044*/ 	.byte	0x00, 0xf5, 0x21, 0x00


	//----- nvinfo : EIATTR_SPARSE_MMA_MASK
	.align		4
.L_15:
        /*0048*/ 	.byte	0x03, 0x50
        /*004a*/ 	.short	0x0000


	//----- nvinfo : EIATTR_MAXREG_COUNT
	.align		4
        /*004c*/ 	.byte	0x03, 0x1b
        /*004e*/ 	.short	0x00ff


	//----- nvinfo : EIATTR_MERCURY_ISA_VERSION
	.align		4
        /*0050*/ 	.byte	0x03, 0x5f
        /*0052*/ 	.short	0x0101


	//----- nvinfo : EIATTR_VRC_CTA_INIT_COUNT
	.align		4
        /*0054*/ 	.byte	0x02, 0x4a
	.zero		1
	.zero		1


	//----- nvinfo : EIATTR_EXIT_INSTR_OFFSETS
	.align		4
        /*0058*/ 	.byte	0x04, 0x1c
        /*005a*/ 	.short	(.L_17 - .L_16)


	//   ....[0]....
.L_16:
        /*005c*/ 	.word	0x00000040


	//   ....[1]....
        /*0060*/ 	.word	0x00000100


	//----- nvinfo : EIATTR_CBANK_PARAM_SIZE
	.align		4
.L_17:
        /*0064*/ 	.byte	0x03, 0x19
        /*0066*/ 	.short	0x001c


	//----- nvinfo : EIATTR_PARAM_CBANK
	.align		4
        /*0068*/ 	.byte	0x04, 0x0a
        /*006a*/ 	.short	(.L_19 - .L_18)
	.align		4
.L_18:
        /*006c*/ 	.word	index@(.nv.constant0._Z9cuda_vecsPfS_S_i)
        /*0070*/ 	.short	0x0380
        /*0072*/ 	.short	0x001c


	//----- nvinfo : EIATTR_SW_WAR
	.align		4
.L_19:
        /*0074*/ 	.byte	0x04, 0x36
        /*0076*/ 	.short	(.L_21 - .L_20)
.L_20:
        /*0078*/ 	.word	0x00000008
.L_21:


//--------------------- .nv.callgraph             --------------------------
	.section	.nv.callgraph,"",@"SHT_CUDA_CALLGRAPH"
	.align	4
	.sectionentsize	8
	.align		4
        /*0000*/ 	.word	0x00000000
	.align		4
        /*0004*/ 	.word	0xffffffff
	.align		4
        /*0008*/ 	.word	0x00000000
	.align		4
        /*000c*/ 	.word	0xfffffffe
	.align		4
        /*0010*/ 	.word	0x00000000
	.align		4
        /*0014*/ 	.word	0xfffffffd
	.align		4
        /*0018*/ 	.word	0x00000000
	.align		4
        /*001c*/ 	.word	0xfffffffc


//--------------------- .text._Z9cuda_vecsPfS_S_i --------------------------
	.section	.text._Z9cuda_vecsPfS_S_i,"ax",@progbits
	.align	128
        .global         _Z9cuda_vecsPfS_S_i
        .type           _Z9cuda_vecsPfS_S_i,@function
        .size           _Z9cuda_vecsPfS_S_i,(.L_x_1 - _Z9cuda_vecsPfS_S_i)
        .other          _Z9cuda_vecsPfS_S_i,@"STO_CUDA_ENTRY STV_DEFAULT"
_Z9cuda_vecsPfS_S_i:
.text._Z9cuda_vecsPfS_S_i:
[----:B------:R-:W-:Y:S01]  /*0000*/  LDC R1, c[0x0][0x37c] ;  /* 0x0000df00ff017b82 */ /* 0x000fe20000000800 */
[----:B------:R-:W0:Y:S01]  /*0010*/  S2R R9, SR_TID.X ;  /* 0x0000000000097919 */ /* 0x000e220000002100 */
[----:B------:R-:W0:Y:S02]  /*0020*/  LDCU UR4, c[0x0][0x398] ;  /* 0x00007300ff0477ac */ /* 0x000e240008000800 */
[----:B0-----:R-:W-:-:S13]  /*0030*/  ISETP.GE.AND P0, PT, R9, UR4, PT ;  /* 0x0000000409007c0c */ /* 0x001fda000bf06270 */
[----:B------:R-:W-:Y:S05]  /*0040*/  @P0 EXIT ;  /* 0x000000000000094d */ /* 0x000fea0003800000 */
[----:B------:R-:W0:Y:S01]  /*0050*/  LDC.64 R2, c[0x0][0x380] ;  /* 0x0000e000ff027b82 */ /* 0x000e220000000a00 */
[----:B------:R-:W1:Y:S07]  /*0060*/  LDCU.64 UR4, c[0x0][0x358] ;  /* 0x00006b00ff0477ac */ /* 0x000e6e0008000a00 */
[----:B------:R-:W2:Y:S08]  /*0070*/  LDC.64 R4, c[0x0][0x388] ;  /* 0x0000e200ff047b82 */ /* 0x000eb00000000a00 */
[----:B------:R-:W3:Y:S01]  /*0080*/  LDC.64 R6, c[0x0][0x390] ;  /* 0x0000e400ff067b82 */ /* 0x000ee20000000a00 */
[----:B0-----:R-:W-:-:S06]  /*0090*/  IMAD.WIDE.U32 R2, R9, 0x4, R2 ;  /* 0x0000000409027825 */ /* 0x001fcc00078e0002 */
[----:B-1----:R-:W4:Y:S01]  /*00a0*/  LDG.E R2, desc[UR4][R2.64] ;  /* 0x0000000402027981 */ /* 0x002f22000c1e1900 */
[----:B--2---:R-:W-:-:S06]  /*00b0*/  IMAD.WIDE.U32 R4, R9, 0x4, R4 ;  /* 0x0000000409047825 */ /* 0x004fcc00078e0004 */
[----:B------:R-:W4:Y:S01]  /*00c0*/  LDG.E R5, desc[UR4][R4.64] ;  /* 0x0000000404057981 */ /* 0x000f22000c1e1900 */
[----:B---3--:R-:W-:-:S04]  /*00d0*/  IMAD.WIDE.U32 R6, R9, 0x4, R6 ;  /* 0x0000000409067825 */ /* 0x008fc800078e0006 */
[----:B----4-:R-:W-:-:S05]  /*00e0*/  FADD R9, R2, R5 ;  /* 0x0000000502097221 */ /* 0x010fca0000000000 */
[----:B------:R-:W-:Y:S01]  /*00f0*/  STG.E desc[UR4][R6.64], R9 ;  /* 0x0000000906007986 */ /* 0x000fe2000c101904 */
[----:B------:R-:W-:Y:S05]  /*0100*/  EXIT ;  /* 0x000000000000794d */ /* 0x000fea0003800000 */
.L_x_0:
[----:B------:R-:W-:-:S00]  /*0110*/  BRA `(.L_x_0) ;  /* 0xfffffffc00fc7947 */ /* 0x000fc0000383ffff */
[----:B------:R-:W-:-:S00]  /*0120*/  NOP ;  /* 0x0000000000007918 */ /* 0x000fc00000000000 */
        /* <DEDUP_REMOVED lines=13> */
.L_x_1:


//--------------------- .nv.shared.reserved.0     --------------------------
	.section	.nv.shared.reserved.0,"aw",@nobits
	.weak		__nv_reservedSMEM_offset_0_alias
	.size		__nv_reservedSMEM_offset_0_alias, 0, 64
	.other		__nv_reservedSMEM_offset_0_alias,@"STO_CUDA_RESERVED_SHARED STV_DEFAULT"
__nv_reservedSMEM_offset_0_alias:
	.zero		0
	.zero		64


//--------------------- .nv.constant0._Z9cuda_vecsPfS_S_i --------------------------
	.section	.nv.constant0._Z9cuda_vecsPfS_S_i,"a",@progbits
	.sectionflags	@""
	.align	4
.nv.constant0._Z9cuda_vecsPfS_S_i:
	.zero		924


//--------------------- SYMBOLS --------------------------

	.type		.nv.reservedSmem.offset0,@object
	.size		.nv.reservedSmem.offset0,0x4
